//
// Generated by NVIDIA NVVM Compiler
//
// Compiler Build ID: CL-36424714
// Cuda compilation tools, release 13.0, V13.0.88
// Based on NVVM 20.0.0
//

.version 9.0
.target sm_100
.address_size 64

	// .globl	_Z11transKernelPiS_i

.visible .entry _Z11transKernelPiS_i(
	.param .u64 .ptr .align 1 _Z11transKernelPiS_i_param_0,
	.param .u64 .ptr .align 1 _Z11transKernelPiS_i_param_1,
	.param .u32 _Z11transKernelPiS_i_param_2
)
{
	.reg .pred 	%p<2>;
	.reg .b32 	%r<16>;
	.reg .b64 	%rd<9>;

	ld.param.u64 	%rd1, [_Z11transKernelPiS_i_param_0];
	ld.param.u64 	%rd2, [_Z11transKernelPiS_i_param_1];
	ld.param.u32 	%r4, [_Z11transKernelPiS_i_param_2];
	mov.u32 	%r5, %tid.x;
	mov.u32 	%r6, %ctaid.x;
	mov.u32 	%r7, %ntid.x;
	mad.lo.s32 	%r1, %r6, %r7, %r5;
	mov.u32 	%r8, %tid.y;
	mov.u32 	%r9, %ctaid.y;
	mov.u32 	%r10, %ntid.y;
	mad.lo.s32 	%r11, %r9, %r10, %r8;
	max.s32 	%r12, %r1, %r11;
	setp.ge.s32 	%p1, %r12, %r4;
	@%p1 bra 	$L__BB0_2;
	cvta.to.global.u64 	%rd3, %rd1;
	cvta.to.global.u64 	%rd4, %rd2;
	mad.lo.s32 	%r13, %r4, %r11, %r1;
	mul.wide.s32 	%rd5, %r13, 4;
	add.s64 	%rd6, %rd3, %rd5;
	ld.global.u32 	%r14, [%rd6];
	mad.lo.s32 	%r15, %r4, %r1, %r11;
	mul.wide.s32 	%rd7, %r15, 4;
	add.s64 	%rd8, %rd4, %rd7;
	st.global.u32 	[%rd8], %r14;
$L__BB0_2:
	ret;

}


// ===== COMPILED SASS (sm_100) =====

	.target	sm_100

	.elftype	@"ET_EXEC"


//--------------------- .note.nv.tkinfo           --------------------------
	.section	.note.nv.tkinfo,"",@"SHT_NOTE"
	.sectionflags	@"SHF_NOTE_NV_TKINFO"
	.tkinfo
        /*0018*/ 	.word	0x00000002
        /*0030*/ 	.string	""
        /*0030*/ 	.string	"ptxas"
        /*0030*/ 	.string	"Cuda compilation tools, release 13.0, V13.0.88"
        /*0030*/ 	.string	"Build cuda_13.0.r13.0/compiler.36424714_0"
        /*0030*/ 	.string	"-arch sm_100 -m 64 "



//--------------------- .note.nv.cuinfo           --------------------------
	.section	.note.nv.cuinfo,"",@"SHT_NOTE"
	.sectionflags	@"SHF_NOTE_NV_CUINFO"
        /*0018*/ 	.short	0x0002
        /*001a*/ 	.short	0x0064
        /*001c*/ 	.short	0x0082
	.zero		2


//--------------------- .nv.info                  --------------------------
	.section	.nv.info,"",@"SHT_CUDA_INFO"
	.align	4


	//----- nvinfo : EIATTR_REGCOUNT
	.align		4
        /*0000*/ 	.byte	0x04, 0x2f
        /*0002*/ 	.short	(.L_1 - .L_0)
	.align		4
.L_0:
        /*0004*/ 	.word	index@(_Z11transKernelPiS_i)
        /*0008*/ 	.word	0x0000000a


	//----- nvinfo : EIATTR_FRAME_SIZE
	.align		4
.L_1:
        /*000c*/ 	.byte	0x04, 0x11
        /*000e*/ 	.short	(.L_3 - .L_2)
	.align		4
.L_2:
        /*0010*/ 	.word	index@(_Z11transKernelPiS_i)
        /*0014*/ 	.word	0x00000000


	//----- nvinfo : EIATTR_MIN_STACK_SIZE
	.align		4
.L_3:
        /*0018*/ 	.byte	0x04, 0x12
        /*001a*/ 	.short	(.L_5 - .L_4)
	.align		4
.L_4:
        /*001c*/ 	.word	index@(_Z11transKernelPiS_i)
        /*0020*/ 	.word	0x00000000
.L_5:


//--------------------- .nv.compat                --------------------------
	.section	.nv.compat,"",@"SHT_CUDA_COMPAT_INFO"
	.align	4
        /*0000*/ 	.byte	0x02, 0x09, 0x00, 0x00, 0x02, 0x02, 0x01, 0x00, 0x02, 0x05, 0x05, 0x00, 0x03, 0x07, 0x01, 0x01
        /*0010*/ 	.byte	0x02, 0x03, 0x00, 0x00, 0x02, 0x06, 0x01, 0x00, 0x04, 0x0b, 0x08, 0x00, 0x09, 0x00, 0x00, 0x00
        /*0020*/ 	.byte	0x00, 0x00, 0x00, 0x00


//--------------------- .nv.info._Z11transKernelPiS_i --------------------------
	.section	.nv.info._Z11transKernelPiS_i,"",@"SHT_CUDA_INFO"
	.sectionflags	@""
	.align	4


	//----- nvinfo : EIATTR_CUDA_API_VERSION
	.align		4
        /*0000*/ 	.byte	0x04, 0x37
        /*0002*/ 	.short	(.L_7 - .L_6)
.L_6:
        /*0004*/ 	.word	0x00000082


	//----- nvinfo : EIATTR_KPARAM_INFO
	.align		4
.L_7:
        /*0008*/ 	.byte	0x04, 0x17
        /*000a*/ 	.short	(.L_9 - .L_8)
.L_8:
        /*000c*/ 	.word	0x00000000
        /*0010*/ 	.short	0x0002
        /*0012*/ 	.short	0x0010
        /*0014*/ 	.byte	0x00, 0xf0, 0x11, 0x00


	//----- nvinfo : EIATTR_KPARAM_INFO
	.align		4
.L_9:
        /*0018*/ 	.byte	0x04, 0x17
        /*001a*/ 	.short	(.L_11 - .L_10)
.L_10:
        /*001c*/ 	.word	0x00000000
        /*0020*/ 	.short	0x0001
        /*0022*/ 	.short	0x0008
        /*0024*/ 	.byte	0x00, 0xf5, 0x21, 0x00


	//----- nvinfo : EIATTR_KPARAM_INFO
	.align		4
.L_11:
        /*0028*/ 	.byte	0x04, 0x17
        /*002a*/ 	.short	(.L_13 - .L_12)
.L_12:
        /*002c*/ 	.word	0x00000000
        /*0030*/ 	.short	0x0000
        /*0032*/ 	.short	0x0000
        /*0034*/ 	.byte	0x00, 0xf5, 0x21, 0x00


	//----- nvinfo : EIATTR_SPARSE_MMA_MASK
	.align		4
.L_13:
        /*0038*/ 	.byte	0x03, 0x50
        /*003a*/ 	.short	0x0000


	//----- nvinfo : EIATTR_MAXREG_COUNT
	.align		4
        /*003c*/ 	.byte	0x03, 0x1b
        /*003e*/ 	.short	0x00ff


	//----- nvinfo : EIATTR_MERCURY_ISA_VERSION
	.align		4
        /*0040*/ 	.byte	0x03, 0x5f
        /*0042*/ 	.short	0x0101


	//----- nvinfo : EIATTR_VRC_CTA_INIT_COUNT
	.align		4
        /*0044*/ 	.byte	0x02, 0x4a
	.zero		1
	.zero		1


	//----- nvinfo : EIATTR_EXIT_INSTR_OFFSETS
	.align		4
        /*0048*/ 	.byte	0x04, 0x1c
        /*004a*/ 	.short	(.L_15 - .L_14)


	//   ....[0]....
.L_14:
        /*004c*/ 	.word	0x000000c0


	//   ....[1]....
        /*0050*/ 	.word	0x00000160


	//----- nvinfo : EIATTR_CBANK_PARAM_SIZE
	.align		4
.L_15:
        /*0054*/ 	.byte	0x03, 0x19
        /*0056*/ 	.short	0x0014


	//----- nvinfo : EIATTR_PARAM_CBANK
	.align		4
        /*0058*/ 	.byte	0x04, 0x0a
        /*005a*/ 	.short	(.L_17 - .L_16)
	.align		4
.L_16:
        /*005c*/ 	.word	index@(.nv.constant0._Z11transKernelPiS_i)
        /*0060*/ 	.short	0x0380
        /*0062*/ 	.short	0x0014


	//----- nvinfo : EIATTR_SW_WAR
	.align		4
.L_17:
        /*0064*/ 	.byte	0x04, 0x36
        /*0066*/ 	.short	(.L_19 - .L_18)
.L_18:
        /*0068*/ 	.word	0x00000008
.L_19:


//--------------------- .nv.callgraph             --------------------------
	.section	.nv.callgraph,"",@"SHT_CUDA_CALLGRAPH"
	.align	4
	.sectionentsize	8
	.align		4
        /*0000*/ 	.word	0x00000000
	.align		4
        /*0004*/ 	.word	0xffffffff
	.align		4
        /*0008*/ 	.word	0x00000000
	.align		4
        /*000c*/ 	.word	0xfffffffe
	.align		4
        /*0010*/ 	.word	0x00000000
	.align		4
        /*0014*/ 	.word	0xfffffffd
	.align		4
        /*0018*/ 	.word	0x00000000
	.align		4
        /*001c*/ 	.word	0xfffffffc


//--------------------- .text._Z11transKernelPiS_i --------------------------
	.section	.text._Z11transKernelPiS_i,"ax",@progbits
	.align	128
        .global         _Z11transKernelPiS_i
        .type           _Z11transKernelPiS_i,@function
        .size           _Z11transKernelPiS_i,(.L_x_1 - _Z11transKernelPiS_i)
        .other          _Z11transKernelPiS_i,@"STO_CUDA_ENTRY STV_DEFAULT"
_Z11transKernelPiS_i:
.text._Z11transKernelPiS_i:
[----:B------:R-:W-:Y:S01]  /*0000*/  LDC R1, c[0x0][0x37c] ;  /* 0x0000df00ff017b82 */ /* 0x000fe20000000800 */
[----:B------:R-:W0:Y:S07]  /*0010*/  S2R R0, SR_TID.X ;  /* 0x0000000000007919 */ /* 0x000e2e0000002100 */
[----:B------:R-:W0:Y:S01]  /*0020*/  LDC R3, c[0x0][0x360] ;  /* 0x0000d800ff037b82 */ /* 0x000e220000000800 */
[----:B------:R-:W1:Y:S01]  /*0030*/  LDCU UR6, c[0x0][0x390] ;  /* 0x00007200ff0677ac */ /* 0x000e620008000800 */
[----:B------:R-:W2:Y:S06]  /*0040*/  S2R R7, SR_TID.Y ;  /* 0x0000000000077919 */ /* 0x000eac0000002200 */
[----:B------:R-:W0:Y:S08]  /*0050*/  S2UR UR4, SR_CTAID.X ;  /* 0x00000000000479c3 */ /* 0x000e300000002500 */
[----:B------:R-:W2:Y:S08]  /*0060*/  S2UR UR5, SR_CTAID.Y ;  /* 0x00000000000579c3 */ /* 0x000eb00000002600 */
[----:B------:R-:W2:Y:S01]  /*0070*/  LDC R2, c[0x0][0x364] ;  /* 0x0000d900ff027b82 */ /* 0x000ea20000000800 */
[----:B0-----:R-:W-:-:S02]  /*0080*/  IMAD R0, R3, UR4, R0 ;  /* 0x0000000403007c24 */ /* 0x001fc4000f8e0200 */
[----:B--2---:R-:W-:-:S05]  /*0090*/  IMAD R7, R2, UR5, R7 ;  /* 0x0000000502077c24 */ /* 0x004fca000f8e0207 */
[----:B------:R-:W-:-:S04]  /*00a0*/  VIMNMX R2, PT, PT, R0, R7, !PT ;  /* 0x0000000700027248 */ /* 0x000fc80007fe0100 */
[----:B-1----:R-:W-:-:S13]  /*00b0*/  ISETP.GE.AND P0, PT, R2, UR6, PT ;  /* 0x0000000602007c0c */ /* 0x002fda000bf06270 */
[----:B------:R-:W-:Y:S05]  /*00c0*/  @P0 EXIT ;  /* 0x000000000000094d */ /* 0x000fea0003800000 */
[----:B------:R-:W0:Y:S01]  /*00d0*/  LDC.64 R2, c[0x0][0x380] ;  /* 0x0000e000ff027b82 */ /* 0x000e220000000a00 */
[----:B------:R-:W1:Y:S01]  /*00e0*/  LDCU.64 UR4, c[0x0][0x358] ;  /* 0x00006b00ff0477ac */ /* 0x000e620008000a00 */
[----:B------:R-:W-:-:S04]  /*00f0*/  IMAD R5, R7, UR6, R0 ;  /* 0x0000000607057c24 */ /* 0x000fc8000f8e0200 */
[----:B0-----:R-:W-:Y:S02]  /*0100*/  IMAD.WIDE R2, R5, 0x4, R2 ;  /* 0x0000000405027825 */ /* 0x001fe400078e0202 */
[----:B------:R-:W0:Y:S04]  /*0110*/  LDC.64 R4, c[0x0][0x388] ;  /* 0x0000e200ff047b82 */ /* 0x000e280000000a00 */
[----:B-1----:R-:W2:Y:S01]  /*0120*/  LDG.E R3, desc[UR4][R2.64] ;  /* 0x0000000402037981 */ /* 0x002ea2000c1e1900 */
[----:B------:R-:W-:-:S04]  /*0130*/  IMAD R7, R0, UR6, R7 ;  /* 0x0000000600077c24 */ /* 0x000fc8000f8e0207 */
[----:B0-----:R-:W-:-:S05]  /*0140*/  IMAD.WIDE R4, R7, 0x4, R4 ;  /* 0x0000000407047825 */ /* 0x001fca00078e0204 */
[----:B--2---:R-:W-:Y:S01]  /*0150*/  STG.E desc[UR4][R4.64], R3 ;  /* 0x0000000304007986 */ /* 0x004fe2000c101904 */
[----:B------:R-:W-:Y:S05]  /*0160*/  EXIT ;  /* 0x000000000000794d */ /* 0x000fea0003800000 */
.L_x_0:
[----:B------:R-:W-:-:S00]  /*0170*/  BRA `(.L_x_0) ;  /* 0xfffffffc00fc7947 */ /* 0x000fc0000383ffff */
[----:B------:R-:W-:-:S00]  /*0180*/  NOP ;  /* 0x0000000000007918 */ /* 0x000fc00000000000 */
[----:B------:R-:W-:-:S00]  /*0190*/  NOP ;  /* 0x0000000000007918 */ /* 0x000fc00000000000 */
[----:B------:R-:W-:-:S00]  /*01a0*/  NOP ;  /* 0x0000000000007918 */ /* 0x000fc00000000000 */
[----:B------:R-:W-:-:S00]  /*01b0*/  NOP ;  /* 0x0000000000007918 */ /* 0x000fc00000000000 */
[----:B------:R-:W-:-:S00]  /*01c0*/  NOP ;  /* 0x0000000000007918 */ /* 0x000fc00000000000 */
[----:B------:R-:W-:-:S00]  /*01d0*/  NOP ;  /* 0x0000000000007918 */ /* 0x000fc00000000000 */
[----:B------:R-:W-:-:S00]  /*01e0*/  NOP ;  /* 0x0000000000007918 */ /* 0x000fc00000000000 */
[----:B------:R-:W-:-:S00]  /*01f0*/  NOP ;  /* 0x0000000000007918 */ /* 0x000fc00000000000 */
.L_x_1:


//--------------------- .nv.shared.reserved.0     --------------------------
	.section	.nv.shared.reserved.0,"aw",@nobits
	.weak		__nv_reservedSMEM_offset_0_alias
	.size		__nv_reservedSMEM_offset_0_alias, 0, 64
	.other		__nv_reservedSMEM_offset_0_alias,@"STO_CUDA_RESERVED_SHARED STV_DEFAULT"
__nv_reservedSMEM_offset_0_alias:
	.zero		0
	.zero		64


//--------------------- .nv.constant0._Z11transKernelPiS_i --------------------------
	.section	.nv.constant0._Z11transKernelPiS_i,"a",@progbits
	.sectionflags	@""
	.align	4
.nv.constant0._Z11transKernelPiS_i:
	.zero		916


//--------------------- SYMBOLS --------------------------

	.type		.nv.reservedSmem.offset0,@object
	.size		.nv.reservedSmem.offset0,0x4
